//
// Generated by NVIDIA NVVM Compiler
//
// Compiler Build ID: CL-36424714
// Cuda compilation tools, release 13.0, V13.0.88
// Based on NVVM 20.0.0
//

.version 9.0
.target sm_100
.address_size 64

	// .globl	_Z6kernelPfS_S_

.visible .entry _Z6kernelPfS_S_(
	.param .u64 .ptr .align 1 _Z6kernelPfS_S__param_0,
	.param .u64 .ptr .align 1 _Z6kernelPfS_S__param_1,
	.param .u64 .ptr .align 1 _Z6kernelPfS_S__param_2
)
{
	.reg .b32 	%r<5>;
	.reg .b32 	%f<4>;
	.reg .b64 	%rd<11>;

	ld.param.u64 	%rd1, [_Z6kernelPfS_S__param_0];
	ld.param.u64 	%rd2, [_Z6kernelPfS_S__param_1];
	ld.param.u64 	%rd3, [_Z6kernelPfS_S__param_2];
	cvta.to.global.u64 	%rd4, %rd3;
	cvta.to.global.u64 	%rd5, %rd2;
	cvta.to.global.u64 	%rd6, %rd1;
	mov.u32 	%r1, %ntid.x;
	mov.u32 	%r2, %ctaid.x;
	mov.u32 	%r3, %tid.x;
	mad.lo.s32 	%r4, %r1, %r2, %r3;
	mul.wide.u32 	%rd7, %r4, 4;
	add.s64 	%rd8, %rd4, %rd7;
	add.s64 	%rd9, %rd6, %rd7;
	add.s64 	%rd10, %rd5, %rd7;
	ld.global.f32 	%f1, [%rd9];
	ld.global.f32 	%f2, [%rd10];
	add.f32 	%f3, %f1, %f2;
	st.global.f32 	[%rd8], %f3;
	ret;

}


// ===== COMPILED SASS (sm_100) =====

	.target	sm_100

	.elftype	@"ET_EXEC"


//--------------------- .note.nv.tkinfo           --------------------------
	.section	.note.nv.tkinfo,"",@"SHT_NOTE"
	.sectionflags	@"SHF_NOTE_NV_TKINFO"
	.tkinfo
        /*0018*/ 	.word	0x00000002
        /*0030*/ 	.string	""
        /*0030*/ 	.string	"ptxas"
        /*0030*/ 	.string	"Cuda compilation tools, release 13.0, V13.0.88"
        /*0030*/ 	.string	"Build cuda_13.0.r13.0/compiler.36424714_0"
        /*0030*/ 	.string	"-arch sm_100 -m 64 "



//--------------------- .note.nv.cuinfo           --------------------------
	.section	.note.nv.cuinfo,"",@"SHT_NOTE"
	.sectionflags	@"SHF_NOTE_NV_CUINFO"
        /*0018*/ 	.short	0x0002
        /*001a*/ 	.short	0x0064
        /*001c*/ 	.short	0x0082
	.zero		2


//--------------------- .nv.info                  --------------------------
	.section	.nv.info,"",@"SHT_CUDA_INFO"
	.align	4


	//----- nvinfo : EIATTR_REGCOUNT
	.align		4
        /*0000*/ 	.byte	0x04, 0x2f
        /*0002*/ 	.short	(.L_1 - .L_0)
	.align		4
.L_0:
        /*0004*/ 	.word	index@(_Z6kernelPfS_S_)
        /*0008*/ 	.word	0x0000000c


	//----- nvinfo : EIATTR_FRAME_SIZE
	.align		4
.L_1:
        /*000c*/ 	.byte	0x04, 0x11
        /*000e*/ 	.short	(.L_3 - .L_2)
	.align		4
.L_2:
        /*0010*/ 	.word	index@(_Z6kernelPfS_S_)
        /*0014*/ 	.word	0x00000000


	//----- nvinfo : EIATTR_MIN_STACK_SIZE
	.align		4
.L_3:
        /*0018*/ 	.byte	0x04, 0x12
        /*001a*/ 	.short	(.L_5 - .L_4)
	.align		4
.L_4:
        /*001c*/ 	.word	index@(_Z6kernelPfS_S_)
        /*0020*/ 	.word	0x00000000
.L_5:


//--------------------- .nv.compat                --------------------------
	.section	.nv.compat,"",@"SHT_CUDA_COMPAT_INFO"
	.align	4
        /*0000*/ 	.byte	0x02, 0x09, 0x00, 0x00, 0x02, 0x02, 0x01, 0x00, 0x02, 0x05, 0x05, 0x00, 0x03, 0x07, 0x01, 0x01
        /*0010*/ 	.byte	0x02, 0x03, 0x00, 0x00, 0x02, 0x06, 0x01, 0x00, 0x04, 0x0b, 0x08, 0x00, 0x09, 0x00, 0x00, 0x00
        /*0020*/ 	.byte	0x00, 0x00, 0x00, 0x00


//--------------------- .nv.info._Z6kernelPfS_S_  --------------------------
	.section	.nv.info._Z6kernelPfS_S_,"",@"SHT_CUDA_INFO"
	.sectionflags	@""
	.align	4


	//----- nvinfo : EIATTR_CUDA_API_VERSION
	.align		4
        /*0000*/ 	.byte	0x04, 0x37
        /*0002*/ 	.short	(.L_7 - .L_6)
.L_6:
        /*0004*/ 	.word	0x00000082


	//----- nvinfo : EIATTR_KPARAM_INFO
	.align		4
.L_7:
        /*0008*/ 	.byte	0x04, 0x17
        /*000a*/ 	.short	(.L_9 - .L_8)
.L_8:
        /*000c*/ 	.word	0x00000000
        /*0010*/ 	.short	0x0002
        /*0012*/ 	.short	0x0010
        /*0014*/ 	.byte	0x00, 0xf5, 0x21, 0x00


	//----- nvinfo : EIATTR_KPARAM_INFO
	.align		4
.L_9:
        /*0018*/ 	.byte	0x04, 0x17
        /*001a*/ 	.short	(.L_11 - .L_10)
.L_10:
        /*001c*/ 	.word	0x00000000
        /*0020*/ 	.short	0x0001
        /*0022*/ 	.short	0x0008
        /*0024*/ 	.byte	0x00, 0xf5, 0x21, 0x00


	//----- nvinfo : EIATTR_KPARAM_INFO
	.align		4
.L_11:
        /*0028*/ 	.byte	0x04, 0x17
        /*002a*/ 	.short	(.L_13 - .L_12)
.L_12:
        /*002c*/ 	.word	0x00000000
        /*0030*/ 	.short	0x0000
        /*0032*/ 	.short	0x0000
        /*0034*/ 	.byte	0x00, 0xf5, 0x21, 0x00


	//----- nvinfo : EIATTR_SPARSE_MMA_MASK
	.align		4
.L_13:
        /*0038*/ 	.byte	0x03, 0x50
        /*003a*/ 	.short	0x0000


	//----- nvinfo : EIATTR_MAXREG_COUNT
	.align		4
        /*003c*/ 	.byte	0x03, 0x1b
        /*003e*/ 	.short	0x00ff


	//----- nvinfo : EIATTR_MERCURY_ISA_VERSION
	.align		4
        /*0040*/ 	.byte	0x03, 0x5f
        /*0042*/ 	.short	0x0101


	//----- nvinfo : EIATTR_VRC_CTA_INIT_COUNT
	.align		4
        /*0044*/ 	.byte	0x02, 0x4a
	.zero		1
	.zero		1


	//----- nvinfo : EIATTR_EXIT_INSTR_OFFSETS
	.align		4
        /*0048*/ 	.byte	0x04, 0x1c
        /*004a*/ 	.short	(.L_15 - .L_14)


	//   ....[0]....
.L_14:
        /*004c*/ 	.word	0x00000100


	//----- nvinfo : EIATTR_CBANK_PARAM_SIZE
	.align		4
.L_15:
        /*0050*/ 	.byte	0x03, 0x19
        /*0052*/ 	.short	0x0018


	//----- nvinfo : EIATTR_PARAM_CBANK
	.align		4
        /*0054*/ 	.byte	0x04, 0x0a
        /*0056*/ 	.short	(.L_17 - .L_16)
	.align		4
.L_16:
        /*0058*/ 	.word	index@(.nv.constant0._Z6kernelPfS_S_)
        /*005c*/ 	.short	0x0380
        /*005e*/ 	.short	0x0018


	//----- nvinfo : EIATTR_SW_WAR
	.align		4
.L_17:
        /*0060*/ 	.byte	0x04, 0x36
        /*0062*/ 	.short	(.L_19 - .L_18)
.L_18:
        /*0064*/ 	.word	0x00000008
.L_19:


//--------------------- .nv.callgraph             --------------------------
	.section	.nv.callgraph,"",@"SHT_CUDA_CALLGRAPH"
	.align	4
	.sectionentsize	8
	.align		4
        /*0000*/ 	.word	0x00000000
	.align		4
        /*0004*/ 	.word	0xffffffff
	.align		4
        /*0008*/ 	.word	0x00000000
	.align		4
        /*000c*/ 	.word	0xfffffffe
	.align		4
        /*0010*/ 	.word	0x00000000
	.align		4
        /*0014*/ 	.word	0xfffffffd
	.align		4
        /*0018*/ 	.word	0x00000000
	.align		4
        /*001c*/ 	.word	0xfffffffc


//--------------------- .text._Z6kernelPfS_S_     --------------------------
	.section	.text._Z6kernelPfS_S_,"ax",@progbits
	.align	128
        .global         _Z6kernelPfS_S_
        .type           _Z6kernelPfS_S_,@function
        .size           _Z6kernelPfS_S_,(.L_x_1 - _Z6kernelPfS_S_)
        .other          _Z6kernelPfS_S_,@"STO_CUDA_ENTRY STV_DEFAULT"
_Z6kernelPfS_S_:
.text._Z6kernelPfS_S_:
[----:B------:R-:W-:Y:S01]  /*0000*/  LDC R1, c[0x0][0x37c] ;  /* 0x0000df00ff017b82 */ /* 0x000fe20000000800 */
[----:B------:R-:W0:Y:S07]  /*0010*/  S2R R9, SR_CTAID.X ;  /* 0x0000000000097919 */ /* 0x000e2e0000002500 */
[----:B------:R-:W1:Y:S01]  /*0020*/  LDC.64 R4, c[0x0][0x380] ;  /* 0x0000e000ff047b82 */ /* 0x000e620000000a00 */
[----:B------:R-:W0:Y:S01]  /*0030*/  LDCU UR6, c[0x0][0x360] ;  /* 0x00006c00ff0677ac */ /* 0x000e220008000800 */
[----:B------:R-:W0:Y:S01]  /*0040*/  S2R R0, SR_TID.X ;  /* 0x0000000000007919 */ /* 0x000e220000002100 */
[----:B------:R-:W2:Y:S05]  /*0050*/  LDCU.64 UR4, c[0x0][0x358] ;  /* 0x00006b00ff0477ac */ /* 0x000eaa0008000a00 */
[----:B------:R-:W3:Y:S08]  /*0060*/  LDC.64 R6, c[0x0][0x388] ;  /* 0x0000e200ff067b82 */ /* 0x000ef00000000a00 */
[----:B------:R-:W4:Y:S01]  /*0070*/  LDC.64 R2, c[0x0][0x390] ;  /* 0x0000e400ff027b82 */ /* 0x000f220000000a00 */
[----:B0-----:R-:W-:-:S04]  /*0080*/  IMAD R9, R9, UR6, R0 ;  /* 0x0000000609097c24 */ /* 0x001fc8000f8e0200 */
[----:B-1----:R-:W-:-:S04]  /*0090*/  IMAD.WIDE.U32 R4, R9, 0x4, R4 ;  /* 0x0000000409047825 */ /* 0x002fc800078e0004 */
[C---:B---3--:R-:W-:Y:S02]  /*00a0*/  IMAD.WIDE.U32 R6, R9.reuse, 0x4, R6 ;  /* 0x0000000409067825 */ /* 0x048fe400078e0006 */
[----:B--2---:R-:W2:Y:S04]  /*00b0*/  LDG.E R4, desc[UR4][R4.64] ;  /* 0x0000000404047981 */ /* 0x004ea8000c1e1900 */
[----:B------:R-:W2:Y:S01]  /*00c0*/  LDG.E R7, desc[UR4][R6.64] ;  /* 0x0000000406077981 */ /* 0x000ea2000c1e1900 */
[----:B----4-:R-:W-:-:S04]  /*00d0*/  IMAD.WIDE.U32 R2, R9, 0x4, R2 ;  /* 0x0000000409027825 */ /* 0x010fc800078e0002 */
[----:B--2---:R-:W-:-:S05]  /*00e0*/  FADD R9, R4, R7 ;  /* 0x0000000704097221 */ /* 0x004fca0000000000 */
[----:B------:R-:W-:Y:S01]  /*00f0*/  STG.E desc[UR4][R2.64], R9 ;  /* 0x0000000902007986 */ /* 0x000fe2000c101904 */
[----:B------:R-:W-:Y:S05]  /*0100*/  EXIT ;  /* 0x000000000000794d */ /* 0x000fea0003800000 */
.L_x_0:
[----:B------:R-:W-:-:S00]  /*0110*/  BRA `(.L_x_0) ;  /* 0xfffffffc00fc7947 */ /* 0x000fc0000383ffff */
[----:B------:R-:W-:-:S00]  /*0120*/  NOP ;  /* 0x0000000000007918 */ /* 0x000fc00000000000 */
        /* <DEDUP_REMOVED lines=13> */
.L_x_1:


//--------------------- .nv.shared.reserved.0     --------------------------
	.section	.nv.shared.reserved.0,"aw",@nobits
	.weak		__nv_reservedSMEM_offset_0_alias
	.size		__nv_reservedSMEM_offset_0_alias, 0, 64
	.other		__nv_reservedSMEM_offset_0_alias,@"STO_CUDA_RESERVED_SHARED STV_DEFAULT"
__nv_reservedSMEM_offset_0_alias:
	.zero		0
	.zero		64


//--------------------- .nv.constant0._Z6kernelPfS_S_ --------------------------
	.section	.nv.constant0._Z6kernelPfS_S_,"a",@progbits
	.sectionflags	@""
	.align	4
.nv.constant0._Z6kernelPfS_S_:
	.zero		920


//--------------------- SYMBOLS --------------------------

	.type		.nv.reservedSmem.offset0,@object
	.size		.nv.reservedSmem.offset0,0x4
